//
// Generated by NVIDIA NVVM Compiler
//
// Compiler Build ID: CL-36424714
// Cuda compilation tools, release 13.0, V13.0.88
// Based on NVVM 20.0.0
//

.version 9.0
.target sm_100
.address_size 64

	// .globl	_Z16cudaVecAddKernelPdS_S_i

.visible .entry _Z16cudaVecAddKernelPdS_S_i(
	.param .u64 .ptr .align 1 _Z16cudaVecAddKernelPdS_S_i_param_0,
	.param .u64 .ptr .align 1 _Z16cudaVecAddKernelPdS_S_i_param_1,
	.param .u64 .ptr .align 1 _Z16cudaVecAddKernelPdS_S_i_param_2,
	.param .u32 _Z16cudaVecAddKernelPdS_S_i_param_3
)
{
	.reg .pred 	%p<2>;
	.reg .b32 	%r<6>;
	.reg .b64 	%rd<11>;
	.reg .b64 	%fd<4>;

	ld.param.u64 	%rd1, [_Z16cudaVecAddKernelPdS_S_i_param_0];
	ld.param.u64 	%rd2, [_Z16cudaVecAddKernelPdS_S_i_param_1];
	ld.param.u64 	%rd3, [_Z16cudaVecAddKernelPdS_S_i_param_2];
	ld.param.u32 	%r2, [_Z16cudaVecAddKernelPdS_S_i_param_3];
	mov.u32 	%r3, %ntid.x;
	mov.u32 	%r4, %ctaid.x;
	mov.u32 	%r5, %tid.x;
	mad.lo.s32 	%r1, %r3, %r4, %r5;
	setp.ge.s32 	%p1, %r1, %r2;
	@%p1 bra 	$L__BB0_2;
	cvta.to.global.u64 	%rd4, %rd1;
	cvta.to.global.u64 	%rd5, %rd2;
	cvta.to.global.u64 	%rd6, %rd3;
	mul.wide.s32 	%rd7, %r1, 8;
	add.s64 	%rd8, %rd4, %rd7;
	ld.global.f64 	%fd1, [%rd8];
	add.s64 	%rd9, %rd5, %rd7;
	ld.global.f64 	%fd2, [%rd9];
	add.f64 	%fd3, %fd1, %fd2;
	add.s64 	%rd10, %rd6, %rd7;
	st.global.f64 	[%rd10], %fd3;
$L__BB0_2:
	ret;

}


// ===== COMPILED SASS (sm_100) =====

	.target	sm_100

	.elftype	@"ET_EXEC"


//--------------------- .note.nv.tkinfo           --------------------------
	.section	.note.nv.tkinfo,"",@"SHT_NOTE"
	.sectionflags	@"SHF_NOTE_NV_TKINFO"
	.tkinfo
        /*0018*/ 	.word	0x00000002
        /*0030*/ 	.string	""
        /*0030*/ 	.string	"ptxas"
        /*0030*/ 	.string	"Cuda compilation tools, release 13.0, V13.0.88"
        /*0030*/ 	.string	"Build cuda_13.0.r13.0/compiler.36424714_0"
        /*0030*/ 	.string	"-arch sm_100 -m 64 "



//--------------------- .note.nv.cuinfo           --------------------------
	.section	.note.nv.cuinfo,"",@"SHT_NOTE"
	.sectionflags	@"SHF_NOTE_NV_CUINFO"
        /*0018*/ 	.short	0x0002
        /*001a*/ 	.short	0x0064
        /*001c*/ 	.short	0x0082
	.zero		2


//--------------------- .nv.info                  --------------------------
	.section	.nv.info,"",@"SHT_CUDA_INFO"
	.align	4


	//----- nvinfo : EIATTR_REGCOUNT
	.align		4
        /*0000*/ 	.byte	0x04, 0x2f
        /*0002*/ 	.short	(.L_1 - .L_0)
	.align		4
.L_0:
        /*0004*/ 	.word	index@(_Z16cudaVecAddKernelPdS_S_i)
        /*0008*/ 	.word	0x0000000e


	//----- nvinfo : EIATTR_FRAME_SIZE
	.align		4
.L_1:
        /*000c*/ 	.byte	0x04, 0x11
        /*000e*/ 	.short	(.L_3 - .L_2)
	.align		4
.L_2:
        /*0010*/ 	.word	index@(_Z16cudaVecAddKernelPdS_S_i)
        /*0014*/ 	.word	0x00000000


	//----- nvinfo : EIATTR_MIN_STACK_SIZE
	.align		4
.L_3:
        /*0018*/ 	.byte	0x04, 0x12
        /*001a*/ 	.short	(.L_5 - .L_4)
	.align		4
.L_4:
        /*001c*/ 	.word	index@(_Z16cudaVecAddKernelPdS_S_i)
        /*0020*/ 	.word	0x00000000
.L_5:


//--------------------- .nv.compat                --------------------------
	.section	.nv.compat,"",@"SHT_CUDA_COMPAT_INFO"
	.align	4
        /*0000*/ 	.byte	0x02, 0x09, 0x00, 0x00, 0x02, 0x02, 0x01, 0x00, 0x02, 0x05, 0x05, 0x00, 0x03, 0x07, 0x01, 0x01
        /*0010*/ 	.byte	0x02, 0x03, 0x00, 0x00, 0x02, 0x06, 0x01, 0x00, 0x04, 0x0b, 0x08, 0x00, 0x01, 0x00, 0x00, 0x00
        /*0020*/ 	.byte	0x00, 0x00, 0x00, 0x00


//--------------------- .nv.info._Z16cudaVecAddKernelPdS_S_i --------------------------
	.section	.nv.info._Z16cudaVecAddKernelPdS_S_i,"",@"SHT_CUDA_INFO"
	.sectionflags	@""
	.align	4


	//----- nvinfo : EIATTR_CUDA_API_VERSION
	.align		4
        /*0000*/ 	.byte	0x04, 0x37
        /*0002*/ 	.short	(.L_7 - .L_6)
.L_6:
        /*0004*/ 	.word	0x00000082


	//----- nvinfo : EIATTR_KPARAM_INFO
	.align		4
.L_7:
        /*0008*/ 	.byte	0x04, 0x17
        /*000a*/ 	.short	(.L_9 - .L_8)
.L_8:
        /*000c*/ 	.word	0x00000000
        /*0010*/ 	.short	0x0003
        /*0012*/ 	.short	0x0018
        /*0014*/ 	.byte	0x00, 0xf0, 0x11, 0x00


	//----- nvinfo : EIATTR_KPARAM_INFO
	.align		4
.L_9:
        /*0018*/ 	.byte	0x04, 0x17
        /*001a*/ 	.short	(.L_11 - .L_10)
.L_10:
        /*001c*/ 	.word	0x00000000
        /*0020*/ 	.short	0x0002
        /*0022*/ 	.short	0x0010
        /*0024*/ 	.byte	0x00, 0xf5, 0x21, 0x00


	//----- nvinfo : EIATTR_KPARAM_INFO
	.align		4
.L_11:
        /*0028*/ 	.byte	0x04, 0x17
        /*002a*/ 	.short	(.L_13 - .L_12)
.L_12:
        /*002c*/ 	.word	0x00000000
        /*0030*/ 	.short	0x0001
        /*0032*/ 	.short	0x0008
        /*0034*/ 	.byte	0x00, 0xf5, 0x21, 0x00


	//----- nvinfo : EIATTR_KPARAM_INFO
	.align		4
.L_13:
        /*0038*/ 	.byte	0x04, 0x17
        /*003a*/ 	.short	(.L_15 - .L_14)
.L_14:
        /*003c*/ 	.word	0x00000000
        /*0040*/ 	.short	0x0000
        /*0042*/ 	.short	0x0000
        /*0044*/ 	.byte	0x00, 0xf5, 0x21, 0x00


	//----- nvinfo : EIATTR_SPARSE_MMA_MASK
	.align		4
.L_15:
        /*0048*/ 	.byte	0x03, 0x50
        /*004a*/ 	.short	0x0000


	//----- nvinfo : EIATTR_MAXREG_COUNT
	.align		4
        /*004c*/ 	.byte	0x03, 0x1b
        /*004e*/ 	.short	0x00ff


	//----- nvinfo : EIATTR_MERCURY_ISA_VERSION
	.align		4
        /*0050*/ 	.byte	0x03, 0x5f
        /*0052*/ 	.short	0x0101


	//----- nvinfo : EIATTR_VRC_CTA_INIT_COUNT
	.align		4
        /*0054*/ 	.byte	0x02, 0x4a
	.zero		1
	.zero		1


	//----- nvinfo : EIATTR_EXIT_INSTR_OFFSETS
	.align		4
        /*0058*/ 	.byte	0x04, 0x1c
        /*005a*/ 	.short	(.L_17 - .L_16)


	//   ....[0]....
.L_16:
        /*005c*/ 	.word	0x00000070


	//   ....[1]....
        /*0060*/ 	.word	0x00000130


	//----- nvinfo : EIATTR_CBANK_PARAM_SIZE
	.align		4
.L_17:
        /*0064*/ 	.byte	0x03, 0x19
        /*0066*/ 	.short	0x001c


	//----- nvinfo : EIATTR_PARAM_CBANK
	.align		4
        /*0068*/ 	.byte	0x04, 0x0a
        /*006a*/ 	.short	(.L_19 - .L_18)
	.align		4
.L_18:
        /*006c*/ 	.word	index@(.nv.constant0._Z16cudaVecAddKernelPdS_S_i)
        /*0070*/ 	.short	0x0380
        /*0072*/ 	.short	0x001c


	//----- nvinfo : EIATTR_SW_WAR
	.align		4
.L_19:
        /*0074*/ 	.byte	0x04, 0x36
        /*0076*/ 	.short	(.L_21 - .L_20)
.L_20:
        /*0078*/ 	.word	0x00000008
.L_21:


//--------------------- .nv.callgraph             --------------------------
	.section	.nv.callgraph,"",@"SHT_CUDA_CALLGRAPH"
	.align	4
	.sectionentsize	8
	.align		4
        /*0000*/ 	.word	0x00000000
	.align		4
        /*0004*/ 	.word	0xffffffff
	.align		4
        /*0008*/ 	.word	0x00000000
	.align		4
        /*000c*/ 	.word	0xfffffffe
	.align		4
        /*0010*/ 	.word	0x00000000
	.align		4
        /*0014*/ 	.word	0xfffffffd
	.align		4
        /*0018*/ 	.word	0x00000000
	.align		4
        /*001c*/ 	.word	0xfffffffc


//--------------------- .text._Z16cudaVecAddKernelPdS_S_i --------------------------
	.section	.text._Z16cudaVecAddKernelPdS_S_i,"ax",@progbits
	.align	128
        .global         _Z16cudaVecAddKernelPdS_S_i
        .type           _Z16cudaVecAddKernelPdS_S_i,@function
        .size           _Z16cudaVecAddKernelPdS_S_i,(.L_x_1 - _Z16cudaVecAddKernelPdS_S_i)
        .other          _Z16cudaVecAddKernelPdS_S_i,@"STO_CUDA_ENTRY STV_DEFAULT"
_Z16cudaVecAddKernelPdS_S_i:
.text._Z16cudaVecAddKernelPdS_S_i:
[----:B------:R-:W-:Y:S01]  /*0000*/  LDC R1, c[0x0][0x37c] ;  /* 0x0000df00ff017b82 */ /* 0x000fe20000000800 */
[----:B------:R-:W0:Y:S01]  /*0010*/  S2R R11, SR_CTAID.X ;  /* 0x00000000000b7919 */ /* 0x000e220000002500 */
[----:B------:R-:W0:Y:S01]  /*0020*/  LDCU UR4, c[0x0][0x360] ;  /* 0x00006c00ff0477ac */ /* 0x000e220008000800 */
[----:B------:R-:W0:Y:S01]  /*0030*/  S2R R0, SR_TID.X ;  /* 0x0000000000007919 */ /* 0x000e220000002100 */
[----:B------:R-:W1:Y:S01]  /*0040*/  LDCU UR5, c[0x0][0x398] ;  /* 0x00007300ff0577ac */ /* 0x000e620008000800 */
[----:B0-----:R-:W-:-:S05]  /*0050*/  IMAD R11, R11, UR4, R0 ;  /* 0x000000040b0b7c24 */ /* 0x001fca000f8e0200 */
[----:B-1----:R-:W-:-:S13]  /*0060*/  ISETP.GE.AND P0, PT, R11, UR5, PT ;  /* 0x000000050b007c0c */ /* 0x002fda000bf06270 */
[----:B------:R-:W-:Y:S05]  /*0070*/  @P0 EXIT ;  /* 0x000000000000094d */ /* 0x000fea0003800000 */
[----:B------:R-:W0:Y:S01]  /*0080*/  LDC.64 R2, c[0x0][0x380] ;  /* 0x0000e000ff027b82 */ /* 0x000e220000000a00 */
[----:B------:R-:W1:Y:S07]  /*0090*/  LDCU.64 UR4, c[0x0][0x358] ;  /* 0x00006b00ff0477ac */ /* 0x000e6e0008000a00 */
[----:B------:R-:W2:Y:S08]  /*00a0*/  LDC.64 R4, c[0x0][0x388] ;  /* 0x0000e200ff047b82 */ /* 0x000eb00000000a00 */
[----:B------:R-:W3:Y:S01]  /*00b0*/  LDC.64 R8, c[0x0][0x390] ;  /* 0x0000e400ff087b82 */ /* 0x000ee20000000a00 */
[----:B0-----:R-:W-:-:S06]  /*00c0*/  IMAD.WIDE R2, R11, 0x8, R2 ;  /* 0x000000080b027825 */ /* 0x001fcc00078e0202 */
[----:B-1----:R-:W4:Y:S01]  /*00d0*/  LDG.E.64 R2, desc[UR4][R2.64] ;  /* 0x0000000402027981 */ /* 0x002f22000c1e1b00 */
[----:B--2---:R-:W-:-:S06]  /*00e0*/  IMAD.WIDE R4, R11, 0x8, R4 ;  /* 0x000000080b047825 */ /* 0x004fcc00078e0204 */
[----:B------:R-:W4:Y:S01]  /*00f0*/  LDG.E.64 R4, desc[UR4][R4.64] ;  /* 0x0000000404047981 */ /* 0x000f22000c1e1b00 */
[----:B---3--:R-:W-:Y:S01]  /*0100*/  IMAD.WIDE R8, R11, 0x8, R8 ;  /* 0x000000080b087825 */ /* 0x008fe200078e0208 */
[----:B----4-:R-:W-:-:S07]  /*0110*/  DADD R6, R2, R4 ;  /* 0x0000000002067229 */ /* 0x010fce0000000004 */
[----:B------:R-:W-:Y:S01]  /*0120*/  STG.E.64 desc[UR4][R8.64], R6 ;  /* 0x0000000608007986 */ /* 0x000fe2000c101b04 */
[----:B------:R-:W-:Y:S05]  /*0130*/  EXIT ;  /* 0x000000000000794d */ /* 0x000fea0003800000 */
.L_x_0:
[----:B------:R-:W-:-:S00]  /*0140*/  BRA `(.L_x_0) ;  /* 0xfffffffc00fc7947 */ /* 0x000fc0000383ffff */
[----:B------:R-:W-:-:S00]  /*0150*/  NOP ;  /* 0x0000000000007918 */ /* 0x000fc00000000000 */
        /* <DEDUP_REMOVED lines=10> */
.L_x_1:


//--------------------- .nv.shared.reserved.0     --------------------------
	.section	.nv.shared.reserved.0,"aw",@nobits
	.weak		__nv_reservedSMEM_offset_0_alias
	.size		__nv_reservedSMEM_offset_0_alias, 0, 64
	.other		__nv_reservedSMEM_offset_0_alias,@"STO_CUDA_RESERVED_SHARED STV_DEFAULT"
__nv_reservedSMEM_offset_0_alias:
	.zero		0
	.zero		64


//--------------------- .nv.constant0._Z16cudaVecAddKernelPdS_S_i --------------------------
	.section	.nv.constant0._Z16cudaVecAddKernelPdS_S_i,"a",@progbits
	.sectionflags	@""
	.align	4
.nv.constant0._Z16cudaVecAddKernelPdS_S_i:
	.zero		924


//--------------------- SYMBOLS --------------------------

	.type		.nv.reservedSmem.offset0,@object
	.size		.nv.reservedSmem.offset0,0x4
